	.headerflags	@"EF_CUDA_TEXMODE_UNIFIED EF_CUDA_64BIT_ADDRESS EF_CUDA_ACCELERATORS EF_CUDA_SM90 EF_CUDA_VIRTUAL_SM(EF_CUDA_SM90)"
	.elftype	@"ET_EXEC"


//--------------------- .nv.info                  --------------------------
	.section	.nv.info,"",@"SHT_CUDA_INFO"
	.align	4


	//----- nvinfo : EIATTR_REGCOUNT
	.align		4
        /*0000*/ 	.byte	0x04, 0x2f
        /*0002*/ 	.short	(.L_3 - .L_2)
	.align		4
.L_2:
        /*0004*/ 	.word	index@(triton_poi_fused__native_batch_norm_legit_no_training_relu_threshold_backward_5)
        /*0008*/ 	.word	0x00000020


	//----- nvinfo : EIATTR_MIN_STACK_SIZE
	.align		4
.L_3:
        /*000c*/ 	.byte	0x04, 0x12
        /*000e*/ 	.short	(.L_5 - .L_4)
	.align		4
.L_4:
        /*0010*/ 	.word	index@(triton_poi_fused__native_batch_norm_legit_no_training_relu_threshold_backward_5)
        /*0014*/ 	.word	0x00000000


	//----- nvinfo : EIATTR_FRAME_SIZE
	.align		4
.L_5:
        /*0018*/ 	.byte	0x04, 0x11
        /*001a*/ 	.short	(.L_7 - .L_6)
	.align		4
.L_6:
        /*001c*/ 	.word	index@(triton_poi_fused__native_batch_norm_legit_no_training_relu_threshold_backward_5)
        /*0020*/ 	.word	0x00000000


	//----- nvinfo : EIATTR_MIN_STACK_SIZE
	.align		4
.L_7:
        /*0024*/ 	.byte	0x04, 0x12
        /*0026*/ 	.short	(.L_9 - .L_8)
	.align		4
.L_8:
        /*0028*/ 	.word	index@(triton_poi_fused__native_batch_norm_legit_no_training_relu_threshold_backward_5)
        /*002c*/ 	.word	0x00000000
.L_9:


//--------------------- .nv.info.triton_poi_fused__native_batch_norm_legit_no_training_relu_threshold_backward_5 --------------------------
	.section	.nv.info.triton_poi_fused__native_batch_norm_legit_no_training_relu_threshold_backward_5,"",@"SHT_CUDA_INFO"
	.sectionflags	@""
	.align	4


	//----- nvinfo : EIATTR_CUDA_API_VERSION
	.align		4
        /*0000*/ 	.byte	0x04, 0x37
        /*0002*/ 	.short	(.L_11 - .L_10)
.L_10:
        /*0004*/ 	.word	0x0000007c


	//----- nvinfo : EIATTR_KPARAM_INFO
	.align		4
.L_11:
        /*0008*/ 	.byte	0x04, 0x17
        /*000a*/ 	.short	(.L_13 - .L_12)
.L_12:
        /*000c*/ 	.word	0x00000000
        /*0010*/ 	.short	0x0008
        /*0012*/ 	.short	0x003c
        /*0014*/ 	.byte	0x00, 0xf0, 0x11, 0x00


	//----- nvinfo : EIATTR_KPARAM_INFO
	.align		4
.L_13:
        /*0018*/ 	.byte	0x04, 0x17
        /*001a*/ 	.short	(.L_15 - .L_14)
.L_14:
        /*001c*/ 	.word	0x00000000
        /*0020*/ 	.short	0x0007
        /*0022*/ 	.short	0x0038
        /*0024*/ 	.byte	0x00, 0xf0, 0x11, 0x00


	//----- nvinfo : EIATTR_KPARAM_INFO
	.align		4
.L_15:
        /*0028*/ 	.byte	0x04, 0x17
        /*002a*/ 	.short	(.L_17 - .L_16)
.L_16:
        /*002c*/ 	.word	0x00000000
        /*0030*/ 	.short	0x0006
        /*0032*/ 	.short	0x0030
        /*0034*/ 	.byte	0x00, 0xf4, 0x21, 0x00


	//----- nvinfo : EIATTR_KPARAM_INFO
	.align		4
.L_17:
        /*0038*/ 	.byte	0x04, 0x17
        /*003a*/ 	.short	(.L_19 - .L_18)
.L_18:
        /*003c*/ 	.word	0x00000000
        /*0040*/ 	.short	0x0005
        /*0042*/ 	.short	0x0028
        /*0044*/ 	.byte	0x00, 0xf4, 0x21, 0x00


	//----- nvinfo : EIATTR_KPARAM_INFO
	.align		4
.L_19:
        /*0048*/ 	.byte	0x04, 0x17
        /*004a*/ 	.short	(.L_21 - .L_20)
.L_20:
        /*004c*/ 	.word	0x00000000
        /*0050*/ 	.short	0x0004
        /*0052*/ 	.short	0x0020
        /*0054*/ 	.byte	0x00, 0xf4, 0x21, 0x00


	//----- nvinfo : EIATTR_KPARAM_INFO
	.align		4
.L_21:
        /*0058*/ 	.byte	0x04, 0x17
        /*005a*/ 	.short	(.L_23 - .L_22)
.L_22:
        /*005c*/ 	.word	0x00000000
        /*0060*/ 	.short	0x0003
        /*0062*/ 	.short	0x0018
        /*0064*/ 	.byte	0x00, 0xf4, 0x21, 0x00


	//----- nvinfo : EIATTR_KPARAM_INFO
	.align		4
.L_23:
        /*0068*/ 	.byte	0x04, 0x17
        /*006a*/ 	.short	(.L_25 - .L_24)
.L_24:
        /*006c*/ 	.word	0x00000000
        /*0070*/ 	.short	0x0002
        /*0072*/ 	.short	0x0010
        /*0074*/ 	.byte	0x00, 0xf4, 0x21, 0x00


	//----- nvinfo : EIATTR_KPARAM_INFO
	.align		4
.L_25:
        /*0078*/ 	.byte	0x04, 0x17
        /*007a*/ 	.short	(.L_27 - .L_26)
.L_26:
        /*007c*/ 	.word	0x00000000
        /*0080*/ 	.short	0x0001
        /*0082*/ 	.short	0x0008
        /*0084*/ 	.byte	0x00, 0xf4, 0x21, 0x00


	//----- nvinfo : EIATTR_KPARAM_INFO
	.align		4
.L_27:
        /*0088*/ 	.byte	0x04, 0x17
        /*008a*/ 	.short	(.L_29 - .L_28)
.L_28:
        /*008c*/ 	.word	0x00000000
        /*0090*/ 	.short	0x0000
        /*0092*/ 	.short	0x0000
        /*0094*/ 	.byte	0x00, 0xf4, 0x21, 0x00


	//----- nvinfo : EIATTR_SPARSE_MMA_MASK
	.align		4
.L_29:
        /*0098*/ 	.byte	0x03, 0x50
        /*009a*/ 	.short	0x0000


	//----- nvinfo : EIATTR_MAXREG_COUNT
	.align		4
        /*009c*/ 	.byte	0x03, 0x1b
        /*009e*/ 	.short	0x00ff


	//----- nvinfo : EIATTR_EXIT_INSTR_OFFSETS
	.align		4
        /*00a0*/ 	.byte	0x04, 0x1c
        /*00a2*/ 	.short	(.L_31 - .L_30)


	//   ....[0]....
.L_30:
        /*00a4*/ 	.word	0x000018e0


	//   ....[1]....
        /*00a8*/ 	.word	0x00001900


	//----- nvinfo : EIATTR_REQNTID
	.align		4
.L_31:
        /*00ac*/ 	.byte	0x04, 0x10
        /*00ae*/ 	.short	(.L_33 - .L_32)
.L_32:
        /*00b0*/ 	.word	0x00000100
        /*00b4*/ 	.word	0x00000001
        /*00b8*/ 	.word	0x00000001


	//----- nvinfo : EIATTR_CBANK_PARAM_SIZE
	.align		4
.L_33:
        /*00bc*/ 	.byte	0x03, 0x19
        /*00be*/ 	.short	0x0040


	//----- nvinfo : EIATTR_PARAM_CBANK
	.align		4
        /*00c0*/ 	.byte	0x04, 0x0a
        /*00c2*/ 	.short	(.L_35 - .L_34)
	.align		4
.L_34:
        /*00c4*/ 	.word	index@(.nv.constant0.triton_poi_fused__native_batch_norm_legit_no_training_relu_threshold_backward_5)
        /*00c8*/ 	.short	0x0210
        /*00ca*/ 	.short	0x0040


	//----- nvinfo : EIATTR_SW_WAR
	.align		4
.L_35:
        /*00cc*/ 	.byte	0x04, 0x36
        /*00ce*/ 	.short	(.L_37 - .L_36)
.L_36:
        /*00d0*/ 	.word	0x00000008
.L_37:


//--------------------- .nv.callgraph             --------------------------
	.section	.nv.callgraph,"",@"SHT_CUDA_CALLGRAPH"
	.align	4
	.sectionentsize	8
	.align		4
        /*0000*/ 	.word	0x00000000
	.align		4
        /*0004*/ 	.word	0xffffffff
	.align		4
        /*0008*/ 	.word	0x00000000
	.align		4
        /*000c*/ 	.word	0xfffffffe
	.align		4
        /*0010*/ 	.word	0x00000000
	.align		4
        /*0014*/ 	.word	0xfffffffd
	.align		4
        /*0018*/ 	.word	0x00000000
	.align		4
        /*001c*/ 	.word	0xfffffffc


//--------------------- .nv.constant4             --------------------------
	.section	.nv.constant4,"a",@progbits
	.align	8
	.align		8
.nv.constant4:
        /*0000*/ 	.dword	_$_str
	.align		8
        /*0008*/ 	.dword	_$_str_$_2


//--------------------- .text.triton_poi_fused__native_batch_norm_legit_no_training_relu_threshold_backward_5 --------------------------
	.section	.text.triton_poi_fused__native_batch_norm_legit_no_training_relu_threshold_backward_5,"ax",@progbits
	.sectionflags	@"SHF_BARRIERS=1"
	.align	128
        .global         triton_poi_fused__native_batch_norm_legit_no_training_relu_threshold_backward_5
        .type           triton_poi_fused__native_batch_norm_legit_no_training_relu_threshold_backward_5,@function
        .size           triton_poi_fused__native_batch_norm_legit_no_training_relu_threshold_backward_5,(.L_x_1 - triton_poi_fused__native_batch_norm_legit_no_training_relu_threshold_backward_5)
        .other          triton_poi_fused__native_batch_norm_legit_no_training_relu_threshold_backward_5,@"STO_CUDA_ENTRY STV_DEFAULT"
triton_poi_fused__native_batch_norm_legit_no_training_relu_threshold_backward_5:
.text.triton_poi_fused__native_batch_norm_legit_no_training_relu_threshold_backward_5:
[----:B------:R-:W0:Y:S01]  /*0000*/  LDC R1, c[0x0][0x28] ;  /* 0x00000a00ff017b82 */ /* 0x000e220000000800 */
[----:B------:R-:W1:Y:S07]  /*0010*/  S2R R20, SR_TID.X ;  /* 0x0000000000147919 */ /* 0x000e6e0000002100 */
[----:B------:R-:W2:Y:S01]  /*0020*/  LDC.64 R24, c[0x0][0x210] ;  /* 0x00008400ff187b82 */ /* 0x000ea20000000a00 */
[----:B------:R-:W-:Y:S01]  /*0030*/  ULDC.64 UR6, c[0x0][0x208] ;  /* 0x0000820000067ab9 */ /* 0x000fe20000000a00 */
[----:B------:R-:W3:Y:S01]  /*0040*/  S2R R3, SR_CTAID.Y ;  /* 0x0000000000037919 */ /* 0x000ee20000002600 */
[----:B------:R-:W4:Y:S01]  /*0050*/  S2R R21, SR_CTAID.X ;  /* 0x0000000000157919 */ /* 0x000f220000002500 */
[----:B-1----:R-:W-:Y:S01]  /*0060*/  IMAD.SHL.U32 R2, R20, 0x10, RZ ;  /* 0x0000001014027824 */ /* 0x002fe200078e00ff */
[----:B------:R-:W-:-:S02]  /*0070*/  SHF.R.U32.HI R4, RZ, 0x4, R20 ;  /* 0x00000004ff047819 */ /* 0x000fc40000011614 */
[--C-:B---3--:R-:W-:Y:S02]  /*0080*/  SHF.R.S32.HI R28, RZ, 0x17, R3.reuse ;  /* 0x00000017ff1c7819 */ /* 0x108fe40000011403 */
[----:B------:R-:W-:Y:S01]  /*0090*/  LOP3.LUT R0, R2, 0xf0, RZ, 0xc0, !PT ;  /* 0x000000f002007812 */ /* 0x000fe200078ec0ff */
[----:B----4-:R-:W-:Y:S01]  /*00a0*/  IMAD.SHL.U32 R21, R21, 0x10, RZ ;  /* 0x0000001015157824 */ /* 0x010fe200078e00ff */
[----:B------:R-:W-:Y:S02]  /*00b0*/  SGXT.U32 R4, R4, 0x4 ;  /* 0x000000040404781a */ /* 0x000fe40000000000 */
[----:B------:R-:W-:Y:S02]  /*00c0*/  PRMT R0, R0, 0x6540, R3 ;  /* 0x0000654000007816 */ /* 0x000fe40000000003 */
[----:B------:R-:W-:Y:S02]  /*00d0*/  LOP3.LUT R4, R21, R4, RZ, 0xfc, !PT ;  /* 0x0000000415047212 */ /* 0x000fe400078efcff */
[----:B------:R-:W-:-:S02]  /*00e0*/  SHF.R.S32.HI R5, RZ, 0x1f, R0 ;  /* 0x0000001fff057819 */ /* 0x000fc40000011400 */
[----:B------:R-:W-:Y:S02]  /*00f0*/  SGXT R28, R28, 0x1 ;  /* 0x000000011c1c781a */ /* 0x000fe40000000200 */
[----:B------:R-:W-:Y:S02]  /*0100*/  LEA.HI R6, R5, R0, RZ, 0x7 ;  /* 0x0000000005067211 */ /* 0x000fe400078f38ff */
[C---:B------:R-:W-:Y:S02]  /*0110*/  LOP3.LUT R7, R0.reuse, 0x8, RZ, 0xfc, !PT ;  /* 0x0000000800077812 */ /* 0x040fe400078efcff */
[----:B------:R-:W-:Y:S01]  /*0120*/  LOP3.LUT R9, R0, 0xc, RZ, 0xfc, !PT ;  /* 0x0000000c00097812 */ /* 0x000fe200078efcff */
[----:B------:R-:W-:Y:S01]  /*0130*/  IMAD.SHL.U32 R5, R6, 0x1000, RZ ;  /* 0x0000100006057824 */ /* 0x000fe200078e00ff */
[C---:B------:R-:W-:Y:S02]  /*0140*/  LEA.HI R8, R28.reuse, R7, RZ, 0x7 ;  /* 0x000000071c087211 */ /* 0x040fe400078f38ff */
[----:B------:R-:W-:-:S02]  /*0150*/  LEA.HI R10, R28, R9, RZ, 0x7 ;  /* 0x000000091c0a7211 */ /* 0x000fc400078f38ff */
[----:B------:R-:W-:Y:S02]  /*0160*/  LOP3.LUT R5, R5, 0xfff80000, RZ, 0xc0, !PT ;  /* 0xfff8000005057812 */ /* 0x000fe400078ec0ff */
[----:B------:R-:W-:Y:S02]  /*0170*/  ISETP.GE.AND P0, PT, R0, 0x200, PT ;  /* 0x000002000000780c */ /* 0x000fe40003f06270 */
[----:B------:R-:W-:Y:S01]  /*0180*/  LOP3.LUT R11, R6, 0xffffff80, RZ, 0xc0, !PT ;  /* 0xffffff80060b7812 */ /* 0x000fe200078ec0ff */
[----:B------:R-:W-:Y:S01]  /*0190*/  IMAD R12, R4, 0x80, R5 ;  /* 0x00000080040c7824 */ /* 0x000fe200078e0205 */
[----:B------:R-:W-:Y:S02]  /*01a0*/  LOP3.LUT R5, R0, 0x4, RZ, 0xfc, !PT ;  /* 0x0000000400057812 */ /* 0x000fe400078efcff */
[----:B------:R-:W-:Y:S02]  /*01b0*/  LOP3.LUT R8, R8, 0xffffff80, RZ, 0xc0, !PT ;  /* 0xffffff8008087812 */ /* 0x000fe400078ec0ff */
[----:B------:R-:W-:-:S02]  /*01c0*/  LEA.HI R4, R28, R5, RZ, 0x7 ;  /* 0x000000051c047211 */ /* 0x000fc400078f38ff */
[----:B------:R-:W-:Y:S02]  /*01d0*/  LOP3.LUT R10, R10, 0xffffff80, RZ, 0xc0, !PT ;  /* 0xffffff800a0a7812 */ /* 0x000fe400078ec0ff */
[----:B------:R-:W-:Y:S02]  /*01e0*/  LOP3.LUT R4, R4, 0xffffff80, RZ, 0xc0, !PT ;  /* 0xffffff8004047812 */ /* 0x000fe400078ec0ff */
[C---:B------:R-:W-:Y:S02]  /*01f0*/  IADD3 R0, R12.reuse, R0, -R11 ;  /* 0x000000000c007210 */ /* 0x040fe40007ffe80b */
[C---:B------:R-:W-:Y:S02]  /*0200*/  IADD3 R13, R12.reuse, R5, -R4 ;  /* 0x000000050c0d7210 */ /* 0x040fe40007ffe804 */
[----:B------:R-:W-:Y:S02]  /*0210*/  CS2R R4, SRZ ;  /* 0x0000000000047805 */ /* 0x000fe4000001ff00 */
[----:B------:R-:W-:Y:S01]  /*0220*/  IADD3 R23, R12, R7, -R8 ;  /* 0x000000070c177210 */ /* 0x000fe20007ffe808 */
[----:B--2---:R-:W-:Y:S01]  /*0230*/  IMAD.WIDE R26, R0, 0x4, R24 ;  /* 0x00000004001a7825 */ /* 0x004fe200078e0218 */
[----:B------:R-:W-:-:S02]  /*0240*/  IADD3 R15, R12, R9, -R10 ;  /* 0x000000090c0f7210 */ /* 0x000fc40007ffe80a */
[----:B------:R-:W-:Y:S02]  /*0250*/  CS2R R8, SRZ ;  /* 0x0000000000087805 */ /* 0x000fe4000001ff00 */
[----:B------:R-:W-:Y:S01]  /*0260*/  CS2R R10, SRZ ;  /* 0x00000000000a7805 */ /* 0x000fe2000001ff00 */
[--C-:B------:R-:W-:Y:S01]  /*0270*/  IMAD.WIDE R12, R13, 0x4, R24.reuse ;  /* 0x000000040d0c7825 */ /* 0x100fe200078e0218 */
[----:B------:R-:W-:Y:S02]  /*0280*/  CS2R R6, SRZ ;  /* 0x0000000000067805 */ /* 0x000fe4000001ff00 */
[----:B------:R-:W-:Y:S01]  /*0290*/  CS2R R16, SRZ ;  /* 0x0000000000107805 */ /* 0x000fe2000001ff00 */
[--C-:B------:R-:W-:Y:S01]  /*02a0*/  IMAD.WIDE R22, R23, 0x4, R24.reuse ;  /* 0x0000000417167825 */ /* 0x100fe200078e0218 */
[----:B------:R1:W2:Y:S01]  /*02b0*/  @!P0 LDG.E.EL.128 R8, desc[UR6][R12.64] ;  /* 0x000000060c088981 */ /* 0x0002a2000c2e1d00 */
[----:B------:R-:W-:Y:S02]  /*02c0*/  CS2R R18, SRZ ;  /* 0x0000000000127805 */ /* 0x000fe4000001ff00 */
[----:B------:R-:W-:Y:S01]  /*02d0*/  IMAD.WIDE R24, R15, 0x4, R24 ;  /* 0x000000040f187825 */ /* 0x000fe200078e0218 */
[----:B------:R-:W-:Y:S01]  /*02e0*/  CS2R R14, SRZ ;  /* 0x00000000000e7805 */ /* 0x000fe2000001ff00 */
[----:B------:R3:W4:Y:S04]  /*02f0*/  @!P0 LDG.E.EL.128 R4, desc[UR6][R26.64] ;  /* 0x000000061a048981 */ /* 0x000728000c2e1d00 */
[----:B------:R-:W5:Y:S01]  /*0300*/  @!P0 LDG.E.EL.128 R16, desc[UR6][R24.64] ;  /* 0x0000000618108981 */ /* 0x000f62000c2e1d00 */
[----:B-1----:R-:W-:Y:S01]  /*0310*/  CS2R R12, SRZ ;  /* 0x00000000000c7805 */ /* 0x002fe2000001ff00 */
[----:B------:R-:W1:Y:S05]  /*0320*/  S2UR UR5, SR_CgaCtaId ;  /* 0x00000000000579c3 */ /* 0x000e6a0000008800 */
[----:B------:R3:W5:Y:S01]  /*0330*/  @!P0 LDG.E.EL.128 R12, desc[UR6][R22.64] ;  /* 0x00000006160c8981 */ /* 0x000762000c2e1d00 */
[----:B------:R-:W-:Y:S01]  /*0340*/  LOP3.LUT R2, R2, 0xff0, RZ, 0xc0, !PT ;  /* 0x00000ff002027812 */ /* 0x000fe200078ec0ff */
[----:B------:R-:W-:Y:S01]  /*0350*/  UMOV UR4, 0x400 ;  /* 0x0000040000047882 */ /* 0x000fe20000000000 */
[----:B---3--:R-:W3:Y:S01]  /*0360*/  LDC.64 R26, c[0x0][0x220] ;  /* 0x00008800ff1a7b82 */ /* 0x008ee20000000a00 */
[----:B0-----:R-:W-:-:S05]  /*0370*/  LOP3.LUT R23, R20, 0xf0, RZ, 0xc0, !PT ;  /* 0x000000f014177812 */ /* 0x001fca00078ec0ff */
[----:B------:R-:W-:Y:S01]  /*0380*/  IMAD.IADD R2, R2, 0x1, R23 ;  /* 0x0000000102027824 */ /* 0x000fe200078e0217 */
[----:B-1----:R-:W-:-:S06]  /*0390*/  UPRMT UR4, UR5, 0x654, UR4 ;  /* 0x0000065405047896 */ /* 0x002fcc0008000004 */
[----:B------:R-:W-:Y:S02]  /*03a0*/  LEA R22, R2, UR4, 0x2 ;  /* 0x0000000402167c11 */ /* 0x000fe4000f8e10ff */
[----:B------:R-:W-:-:S04]  /*03b0*/  PRMT R29, R20, 0x6540, R3 ;  /* 0x00006540141d7816 */ /* 0x000fc80000000003 */
[----:B------:R-:W-:Y:S02]  /*03c0*/  LEA.HI R28, R28, R29, RZ, 0x7 ;  /* 0x0000001d1c1c7211 */ /* 0x000fe400078f38ff */
[----:B------:R-:W-:Y:S02]  /*03d0*/  ISETP.GE.AND P1, PT, R29, 0x200, PT ;  /* 0x000002001d00780c */ /* 0x000fe40003f26270 */
[----:B------:R-:W-:Y:S01]  /*03e0*/  LOP3.LUT R28, R28, 0xffffff80, RZ, 0xc0, !PT ;  /* 0xffffff801c1c7812 */ /* 0x000fe200078ec0ff */
[----:B------:R-:W-:-:S04]  /*03f0*/  IMAD.MOV.U32 R24, RZ, RZ, RZ ;  /* 0x000000ffff187224 */ /* 0x000fc800078e00ff */
[----:B------:R-:W-:Y:S02]  /*0400*/  IMAD.IADD R25, R29, 0x1, -R28 ;  /* 0x000000011d197824 */ /* 0x000fe400078e0a1c */
[----:B------:R-:W0:Y:S02]  /*0410*/  LDC.64 R28, c[0x0][0x218] ;  /* 0x00008600ff1c7b82 */ /* 0x000e240000000a00 */
[----:B---3--:R-:W-:-:S04]  /*0420*/  IMAD.WIDE R26, R25, 0x4, R26 ;  /* 0x00000004191a7825 */ /* 0x008fc800078e021a */
[----:B0-----:R-:W-:Y:S01]  /*0430*/  IMAD.WIDE R28, R25, 0x4, R28 ;  /* 0x00000004191c7825 */ /* 0x001fe200078e021c */
[----:B--2---:R-:W-:Y:S04]  /*0440*/  STS.128 [R22+0x10], R8 ;  /* 0x0000100816007388 */ /* 0x004fe80000000c00 */
[----:B----4-:R0:W-:Y:S04]  /*0450*/  STS.128 [R22], R4 ;  /* 0x0000000416007388 */ /* 0x0101e80000000c00 */
[----:B-----5:R-:W-:Y:S04]  /*0460*/  STS.128 [R22+0x30], R16 ;  /* 0x0000301016007388 */ /* 0x020fe80000000c00 */
[----:B------:R1:W-:Y:S01]  /*0470*/  STS.128 [R22+0x20], R12 ;  /* 0x0000200c16007388 */ /* 0x0003e20000000c00 */
[----:B------:R-:W-:Y:S08]  /*0480*/  BAR.SYNC.DEFER_BLOCKING 0x0 ;  /* 0x0000000000007b1d */ /* 0x000ff00000010000 */
[----:B0-----:R-:W0:Y:S08]  /*0490*/  LDC.64 R6, c[0x0][0x228] ;  /* 0x00008a00ff067b82 */ /* 0x001e300000000a00 */
[----:B------:R-:W2:Y:S01]  /*04a0*/  LDC.64 R4, c[0x0][0x230] ;  /* 0x00008c00ff047b82 */ /* 0x000ea20000000a00 */
[----:B------:R-:W3:Y:S01]  /*04b0*/  @!P1 LDG.E.EL R24, desc[UR6][R26.64] ;  /* 0x000000061a189981 */ /* 0x000ee2000c2e1900 */
[----:B-1----:R-:W-:-:S06]  /*04c0*/  CS2R R22, SRZ ;  /* 0x0000000000167805 */ /* 0x002fcc000001ff00 */
[----:B------:R-:W4:Y:S01]  /*04d0*/  @!P1 LDG.E.EL R23, desc[UR6][R28.64] ;  /* 0x000000061c179981 */ /* 0x000f22000c2e1900 */
[----:B------:R-:W-:Y:S02]  /*04e0*/  IMAD.MOV.U32 R9, RZ, RZ, RZ ;  /* 0x000000ffff097224 */ /* 0x000fe400078e00ff */
[----:B0-----:R-:W-:-:S04]  /*04f0*/  IMAD.WIDE R6, R25, 0x4, R6 ;  /* 0x0000000419067825 */ /* 0x001fc800078e0206 */
[----:B--2---:R-:W-:Y:S01]  /*0500*/  IMAD.WIDE R10, R25, 0x4, R4 ;  /* 0x00000004190a7825 */ /* 0x004fe200078e0204 */
[----:B------:R0:W2:Y:S04]  /*0510*/  @!P1 LDG.E.EL R9, desc[UR6][R6.64] ;  /* 0x0000000606099981 */ /* 0x0000a8000c2e1900 */
[----:B------:R1:W2:Y:S01]  /*0520*/  @!P1 LDG.E.EL R22, desc[UR6][R10.64] ;  /* 0x000000060a169981 */ /* 0x0002a2000c2e1900 */
[----:B------:R-:W-:-:S04]  /*0530*/  LOP3.LUT R4, R20, 0xff, RZ, 0xc0, !PT ;  /* 0x000000ff14047812 */ /* 0x000fc800078ec0ff */
[----:B------:R-:W-:-:S05]  /*0540*/  LEA R15, R4, UR4, 0x2 ;  /* 0x00000004040f7c11 */ /* 0x000fca000f8e10ff */
[----:B------:R-:W4:Y:S01]  /*0550*/  LDS R4, [R15+0x3b80] ;  /* 0x003b80000f047984 */ /* 0x000f220000000800 */
[----:B0-----:R-:W-:-:S03]  /*0560*/  IMAD.MOV.U32 R7, RZ, RZ, 0x3e800000 ;  /* 0x3e800000ff077424 */ /* 0x001fc600078e00ff */
[----:B------:R-:W0:Y:S04]  /*0570*/  LDS R6, [R15+0x3fc0] ;  /* 0x003fc0000f067984 */ /* 0x000e280000000800 */
[----:B------:R-:W5:Y:S04]  /*0580*/  LDS R29, [R15+0x880] ;  /* 0x000880000f1d7984 */ /* 0x000f680000000800 */
[----:B------:R-:W0:Y:S04]  /*0590*/  LDS R18, [R15+0x1dc0] ;  /* 0x001dc0000f127984 */ /* 0x000e280000000800 */
[----:B------:R-:W0:Y:S04]  /*05a0*/  LDS R27, [R15+0x1540] ;  /* 0x001540000f1b7984 */ /* 0x000e280000000800 */
[----:B------:R-:W0:Y:S04]  /*05b0*/  LDS R8, [R15+0x2640] ;  /* 0x002640000f087984 */ /* 0x000e280000000800 */
[----:B------:R-:W0:Y:S04]  /*05c0*/  LDS R5, [R15+0x3740] ;  /* 0x003740000f057984 */ /* 0x000e280000000800 */
[----:B------:R-:W0:Y:S04]  /*05d0*/  LDS R14, [R15] ;  /* 0x000000000f0e7984 */ /* 0x000e280000000800 */
[----:B------:R-:W0:Y:S04]  /*05e0*/  LDS R13, [R15+0x1100] ;  /* 0x001100000f0d7984 */ /* 0x000e280000000800 */
[----:B------:R-:W0:Y:S04]  /*05f0*/  LDS R26, [R15+0x2200] ;  /* 0x002200000f1a7984 */ /* 0x000e280000000800 */
[----:B------:R-:W0:Y:S04]  /*0600*/  LDS R25, [R15+0x3300] ;  /* 0x003300000f197984 */ /* 0x000e280000000800 */
[----:B------:R-:W0:Y:S04]  /*0610*/  LDS R12, [R15+0x440] ;  /* 0x000440000f0c7984 */ /* 0x000e280000000800 */
[----:B------:R-:W0:Y:S04]  /*0620*/  LDS R28, [R15+0xcc0] ;  /* 0x000cc0000f1c7984 */ /* 0x000e280000000800 */
[----:B------:R-:W-:Y:S04]  /*0630*/  LDS R16, [R15+0x2a80] ;  /* 0x002a80000f107984 */ /* 0x000fe80000000800 */
[----:B-1----:R-:W-:Y:S01]  /*0640*/  LDS R10, [R15+0x2ec0] ;  /* 0x002ec0000f0a7984 */ /* 0x002fe20000000800 */
[----:B------:R-:W1:Y:S01]  /*0650*/  S2UR UR4, SR_CgaCtaId ;  /* 0x00000000000479c3 */ /* 0x000e620000008800 */
[----:B------:R-:W-:-:S02]  /*0660*/  UMOV UR5, 0x400 ;  /* 0x0000040000057882 */ /* 0x000fc40000000000 */
[----:B-1----:R-:W-:Y:S01]  /*0670*/  UPRMT UR4, UR4, 0x654, UR5 ;  /* 0x0000065404047896 */ /* 0x002fe20008000005 */
[----:B---3--:R-:W-:-:S04]  /*0680*/  FADD R24, R24, 9.9999997473787516356e-06 ;  /* 0x3727c5ac18187421 */ /* 0x008fc80000000000 */
[----:B------:R1:W3:Y:S01]  /*0690*/  MUFU.SQRT R17, R24 ;  /* 0x0000001800117308 */ /* 0x0002e20000002000 */
[----:B----4-:R-:W-:Y:S01]  /*06a0*/  FADD R4, R4, -R23 ;  /* 0x8000001704047221 */ /* 0x010fe20000000000 */
[----:B-1----:R-:W1:Y:S01]  /*06b0*/  LDS R24, [R15+0x1980] ;  /* 0x001980000f187984 */ /* 0x002e620000000800 */
[C---:B---3--:R-:W-:Y:S02]  /*06c0*/  FSETP.GT.AND P1, PT, R17.reuse, 8.50705917302346158658e+37, PT ;  /* 0x7e8000001100780b */ /* 0x048fe40003f24000 */
[----:B------:R-:W-:-:S11]  /*06d0*/  FSETP.GEU.AND P2, PT, R17, 1.175494350822287508e-38, PT ;  /* 0x008000001100780b */ /* 0x000fd60003f4e000 */
[----:B------:R-:W-:-:S04]  /*06e0*/  @P1 FMUL R17, R17, 0.25 ;  /* 0x3e80000011111820 */ /* 0x000fc80000400000 */
[----:B------:R-:W-:-:S04]  /*06f0*/  @!P2 FMUL R17, R17, 16777216 ;  /* 0x4b8000001111a820 */ /* 0x000fc80000400000 */
[----:B------:R-:W3:Y:S01]  /*0700*/  MUFU.RCP R11, R17 ;  /* 0x00000011000b7308 */ /* 0x000ee20000001000 */
[----:B------:R-:W-:-:S05]  /*0710*/  FSEL R7, R7, 1, P1 ;  /* 0x3f80000007077808 */ /* 0x000fca0000800000 */
[----:B------:R-:W-:-:S04]  /*0720*/  @!P2 FMUL R7, R7, 16777216 ;  /* 0x4b8000000707a820 */ /* 0x000fc80000400000 */
[----:B---3--:R-:W-:-:S04]  /*0730*/  FMUL R11, R11, R7 ;  /* 0x000000070b0b7220 */ /* 0x008fc80000400000 */
[----:B------:R-:W-:Y:S02]  /*0740*/  FMUL R7, R11, R4 ;  /* 0x000000040b077220 */ /* 0x000fe40000400000 */
[----:B------:R-:W3:Y:S01]  /*0750*/  S2R R4, SR_TID.X ;  /* 0x0000000000047919 */ /* 0x000ee20000002100 */
[--C-:B0-----:R-:W-:Y:S01]  /*0760*/  FADD R6, R6, -R23.reuse ;  /* 0x8000001706067221 */ /* 0x101fe20000000000 */
[--C-:B-----5:R-:W-:Y:S01]  /*0770*/  FADD R29, R29, -R23.reuse ;  /* 0x800000171d1d7221 */ /* 0x120fe20000000000 */
[--C-:B------:R-:W-:Y:S01]  /*0780*/  FADD R18, R18, -R23.reuse ;  /* 0x8000001712127221 */ /* 0x100fe20000000000 */
[--C-:B------:R-:W-:Y:S01]  /*0790*/  FADD R27, R27, -R23.reuse ;  /* 0x800000171b1b7221 */ /* 0x100fe20000000000 */
[C---:B------:R-:W-:Y:S01]  /*07a0*/  FMUL R6, R11.reuse, R6 ;  /* 0x000000060b067220 */ /* 0x040fe20000400000 */
[----:B------:R-:W-:Y:S01]  /*07b0*/  FMUL R29, R11, R29 ;  /* 0x0000001d0b1d7220 */ /* 0x000fe20000400000 */
[--C-:B------:R-:W-:Y:S01]  /*07c0*/  FADD R8, R8, -R23.reuse ;  /* 0x8000001708087221 */ /* 0x100fe20000000000 */
[--C-:B------:R-:W-:Y:S01]  /*07d0*/  FADD R5, R5, -R23.reuse ;  /* 0x8000001705057221 */ /* 0x100fe20000000000 */
[--C-:B------:R-:W-:Y:S01]  /*07e0*/  FADD R14, R14, -R23.reuse ;  /* 0x800000170e0e7221 */ /* 0x100fe20000000000 */
[--C-:B------:R-:W-:Y:S01]  /*07f0*/  FADD R13, R13, -R23.reuse ;  /* 0x800000170d0d7221 */ /* 0x100fe20000000000 */
[--C-:B------:R-:W-:Y:S01]  /*0800*/  FADD R26, R26, -R23.reuse ;  /* 0x800000171a1a7221 */ /* 0x100fe20000000000 */
[--C-:B------:R-:W-:Y:S01]  /*0810*/  FADD R25, R25, -R23.reuse ;  /* 0x8000001719197221 */ /* 0x100fe20000000000 */
[--C-:B------:R-:W-:Y:S01]  /*0820*/  FADD R12, R12, -R23.reuse ;  /* 0x800000170c0c7221 */ /* 0x100fe20000000000 */
[--C-:B------:R-:W-:Y:S01]  /*0830*/  FADD R28, R28, -R23.reuse ;  /* 0x800000171c1c7221 */ /* 0x100fe20000000000 */
[--C-:B-1----:R-:W-:Y:S01]  /*0840*/  FADD R24, R24, -R23.reuse ;  /* 0x8000001718187221 */ /* 0x102fe20000000000 */
[--C-:B------:R-:W-:Y:S01]  /*0850*/  FADD R16, R16, -R23.reuse ;  /* 0x8000001710107221 */ /* 0x100fe20000000000 */
[----:B------:R-:W-:Y:S01]  /*0860*/  FADD R10, R10, -R23 ;  /* 0x800000170a0a7221 */ /* 0x000fe20000000000 */
[----:B------:R-:W-:Y:S01]  /*0870*/  FMUL R23, R11, R18 ;  /* 0x000000120b177220 */ /* 0x000fe20000400000 */
[-CC-:B--2---:R-:W-:Y:S01]  /*0880*/  FFMA R6, R6, R9.reuse, R22.reuse ;  /* 0x0000000906067223 */ /* 0x184fe20000000016 */
[--C-:B------:R-:W-:Y:S01]  /*0890*/  FFMA R18, R29, R9, R22.reuse ;  /* 0x000000091d127223 */ /* 0x100fe20000000016 */
[C---:B------:R-:W-:Y:S01]  /*08a0*/  FMUL R27, R11.reuse, R27 ;  /* 0x0000001b0b1b7220 */ /* 0x040fe20000400000 */
[C---:B------:R-:W-:Y:S01]  /*08b0*/  FMUL R8, R11.reuse, R8 ;  /* 0x000000080b087220 */ /* 0x040fe20000400000 */
[C---:B------:R-:W-:Y:S01]  /*08c0*/  FMUL R5, R11.reuse, R5 ;  /* 0x000000050b057220 */ /* 0x040fe20000400000 */
[C---:B------:R-:W-:Y:S01]  /*08d0*/  FMUL R19, R11.reuse, R28 ;  /* 0x0000001c0b137220 */ /* 0x040fe20000400000 */
[----:B------:R-:W-:Y:S01]  /*08e0*/  FMUL R17, R11, R24 ;  /* 0x000000180b117220 */ /* 0x000fe20000400000 */
[-CC-:B------:R-:W-:Y:S01]  /*08f0*/  FFMA R27, R27, R9.reuse, R22.reuse ;  /* 0x000000091b1b7223 */ /* 0x180fe20000000016 */
[-CC-:B------:R-:W-:Y:S01]  /*0900*/  FFMA R8, R8, R9.reuse, R22.reuse ;  /* 0x0000000908087223 */ /* 0x180fe20000000016 */
[--C-:B------:R-:W-:Y:S01]  /*0910*/  FFMA R5, R5, R9, R22.reuse ;  /* 0x0000000905057223 */ /* 0x100fe20000000016 */
[----:B------:R-:W-:Y:S01]  /*0920*/  FSETP.GEU.AND P5, PT, R18, RZ, PT ;  /* 0x000000ff1200720b */ /* 0x000fe20003fae000 */
[----:B---3--:R-:W-:Y:S01]  /*0930*/  IMAD.SHL.U32 R4, R4, 0x4, RZ ;  /* 0x0000000404047824 */ /* 0x008fe200078e00ff */
[----:B------:R-:W-:Y:S01]  /*0940*/  FSETP.GEU.AND P2, PT, R6, RZ, PT ;  /* 0x000000ff0600720b */ /* 0x000fe20003f4e000 */
[C---:B------:R-:W-:Y:S01]  /*0950*/  FMUL R13, R11.reuse, R13 ;  /* 0x0000000d0b0d7220 */ /* 0x040fe20000400000 */
[C---:B------:R-:W-:Y:S01]  /*0960*/  FMUL R26, R11.reuse, R26 ;  /* 0x0000001a0b1a7220 */ /* 0x040fe20000400000 */
[C---:B------:R-:W-:Y:S01]  /*0970*/  FMUL R25, R11.reuse, R25 ;  /* 0x000000190b197220 */ /* 0x040fe20000400000 */
[----:B------:R-:W-:Y:S01]  /*0980*/  FMUL R12, R11, R12 ;  /* 0x0000000c0b0c7220 */ /* 0x000fe20000400000 */
[----:B------:R-:W-:Y:S01]  /*0990*/  FFMA R24, R19, R9, R22 ;  /* 0x0000000913187223 */ /* 0x000fe20000000016 */
[----:B------:R-:W-:Y:S01]  /*09a0*/  LOP3.LUT R19, R4, 0x3fc, RZ, 0xc0, !PT ;  /* 0x000003fc04137812 */ /* 0x000fe200078ec0ff */
[C---:B------:R-:W-:Y:S01]  /*09b0*/  FMUL R14, R11.reuse, R14 ;  /* 0x0000000e0b0e7220 */ /* 0x040fe20000400000 */
[----:B------:R-:W-:Y:S01]  /*09c0*/  FMUL R15, R11, R16 ;  /* 0x000000100b0f7220 */ /* 0x000fe20000400000 */
[----:B------:R-:W-:-:S02]  /*09d0*/  IMAD.SHL.U32 R4, R20, 0x4, RZ ;  /* 0x0000000414047824 */ /* 0x000fc400078e00ff */
[----:B------:R-:W-:Y:S01]  /*09e0*/  FMUL R11, R11, R10 ;  /* 0x0000000a0b0b7220 */ /* 0x000fe20000400000 */
[----:B------:R-:W-:Y:S01]  /*09f0*/  FSEL R18, R18, RZ, P5 ;  /* 0x000000ff12127208 */ /* 0x000fe20002800000 */
[-CC-:B------:R-:W-:Y:S01]  /*0a00*/  FFMA R13, R13, R9.reuse, R22.reuse ;  /* 0x000000090d0d7223 */ /* 0x180fe20000000016 */
[----:B------:R-:W-:Y:S01]  /*0a10*/  FSEL R6, R6, RZ, P2 ;  /* 0x000000ff06067208 */ /* 0x000fe20001000000 */
[-CC-:B------:R-:W-:Y:S01]  /*0a20*/  FFMA R26, R26, R9.reuse, R22.reuse ;  /* 0x000000091a1a7223 */ /* 0x180fe20000000016 */
[-CC-:B------:R-:W-:Y:S01]  /*0a30*/  FFMA R25, R25, R9.reuse, R22.reuse ;  /* 0x0000000919197223 */ /* 0x180fe20000000016 */
[-CC-:B------:R-:W-:Y:S01]  /*0a40*/  FFMA R7, R7, R9.reuse, R22.reuse ;  /* 0x0000000907077223 */ /* 0x180fe20000000016 */
[----:B------:R-:W-:Y:S01]  /*0a50*/  FFMA R12, R12, R9, R22 ;  /* 0x000000090c0c7223 */ /* 0x000fe20000000016 */
[----:B------:R-:W-:Y:S01]  /*0a60*/  IMAD.SHL.U32 R10, R20, 0x10, RZ ;  /* 0x00000010140a7824 */ /* 0x000fe200078e00ff */
[----:B------:R-:W-:Y:S02]  /*0a70*/  FSETP.GEU.AND P6, PT, R5, RZ, PT ;  /* 0x000000ff0500720b */ /* 0x000fe40003fce000 */
[----:B------:R-:W-:-:S02]  /*0a80*/  FSETP.GEU.AND P5, PT, R8, RZ, PT ;  /* 0x000000ff0800720b */ /* 0x000fc40003fae000 */
[----:B------:R-:W-:Y:S01]  /*0a90*/  FSETP.GEU.AND P2, PT, R27, RZ, PT ;  /* 0x000000ff1b00720b */ /* 0x000fe20003f4e000 */
[-CC-:B------:R-:W-:Y:S01]  /*0aa0*/  FFMA R14, R14, R9.reuse, R22.reuse ;  /* 0x000000090e0e7223 */ /* 0x180fe20000000016 */
[-CC-:B------:R-:W-:Y:S01]  /*0ab0*/  FFMA R17, R17, R9.reuse, R22.reuse ;  /* 0x0000000911117223 */ /* 0x180fe20000000016 */
[-CC-:B------:R-:W-:Y:S01]  /*0ac0*/  FFMA R23, R23, R9.reuse, R22.reuse ;  /* 0x0000000917177223 */ /* 0x180fe20000000016 */
[-CC-:B------:R-:W-:Y:S01]  /*0ad0*/  FFMA R16, R15, R9.reuse, R22.reuse ;  /* 0x000000090f107223 */ /* 0x180fe20000000016 */
[----:B------:R-:W-:Y:S01]  /*0ae0*/  LOP3.LUT R4, R21, 0xc, R4, 0xf8, !PT ;  /* 0x0000000c15047812 */ /* 0x000fe200078ef804 */
[----:B------:R-:W-:Y:S01]  /*0af0*/  FFMA R22, R11, R9, R22 ;  /* 0x000000090b167223 */ /* 0x000fe20000000016 */
[----:B------:R-:W-:Y:S02]  /*0b00*/  FSEL R5, R5, RZ, P6 ;  /* 0x000000ff05057208 */ /* 0x000fe40003000000 */
[----:B------:R-:W-:Y:S02]  /*0b10*/  FSEL R21, R8, RZ, P5 ;  /* 0x000000ff08157208 */ /* 0x000fe40002800000 */
[----:B------:R-:W-:-:S02]  /*0b20*/  FSEL R27, R27, RZ, P2 ;  /* 0x000000ff1b1b7208 */ /* 0x000fc40001000000 */
[----:B------:R-:W-:Y:S02]  /*0b30*/  LOP3.LUT R11, R10, 0xff0, RZ, 0xc0, !PT ;  /* 0x00000ff00a0b7812 */ /* 0x000fe400078ec0ff */
[----:B------:R-:W-:Y:S02]  /*0b40*/  FSETP.GEU.AND P3, PT, R13, RZ, PT ;  /* 0x000000ff0d00720b */ /* 0x000fe40003f6e000 */
[----:B------:R-:W-:Y:S02]  /*0b50*/  FSETP.GEU.AND P4, PT, R26, RZ, PT ;  /* 0x000000ff1a00720b */ /* 0x000fe40003f8e000 */
[----:B------:R-:W-:Y:S02]  /*0b60*/  FSETP.GEU.AND P6, PT, R12, RZ, PT ;  /* 0x000000ff0c00720b */ /* 0x000fe40003fce000 */
[----:B------:R-:W-:Y:S02]  /*0b70*/  FSETP.GEU.AND P5, PT, R7, RZ, PT ;  /* 0x000000ff0700720b */ /* 0x000fe40003fae000 */
[----:B------:R-:W-:-:S02]  /*0b80*/  FSETP.GEU.AND P2, PT, R25, RZ, PT ;  /* 0x000000ff1900720b */ /* 0x000fc40003f4e000 */
[----:B------:R-:W-:Y:S02]  /*0b90*/  LEA.HI R28, R11, UR4, RZ, 0x1e ;  /* 0x000000040b1c7c11 */ /* 0x000fe4000f8ff0ff */
[----:B------:R-:W-:Y:S02]  /*0ba0*/  FSEL R12, R12, RZ, P6 ;  /* 0x000000ff0c0c7208 */ /* 0x000fe40003000000 */
[----:B------:R-:W-:Y:S02]  /*0bb0*/  FSEL R7, R7, RZ, P5 ;  /* 0x000000ff07077208 */ /* 0x000fe40002800000 */
[----:B------:R-:W-:Y:S02]  /*0bc0*/  FSEL R25, R25, RZ, P2 ;  /* 0x000000ff19197208 */ /* 0x000fe40001000000 */
[----:B------:R-:W-:Y:S02]  /*0bd0*/  FSEL R26, R26, RZ, P4 ;  /* 0x000000ff1a1a7208 */ /* 0x000fe40002000000 */
[----:B------:R-:W-:-:S02]  /*0be0*/  FSEL R13, R13, RZ, P3 ;  /* 0x000000ff0d0d7208 */ /* 0x000fc40001800000 */
[----:B------:R-:W-:Y:S02]  /*0bf0*/  FSETP.GEU.AND P1, PT, R14, RZ, PT ;  /* 0x000000ff0e00720b */ /* 0x000fe40003f2e000 */
[----:B------:R-:W-:Y:S02]  /*0c00*/  FSETP.GEU.AND P6, PT, R24, RZ, PT ;  /* 0x000000ff1800720b */ /* 0x000fe40003fce000 */
[----:B------:R-:W-:Y:S02]  /*0c10*/  FSETP.GEU.AND P5, PT, R17, RZ, PT ;  /* 0x000000ff1100720b */ /* 0x000fe40003fae000 */
[----:B------:R-:W-:Y:S02]  /*0c20*/  FSETP.GEU.AND P2, PT, R16, RZ, PT ;  /* 0x000000ff1000720b */ /* 0x000fe40003f4e000 */
[----:B------:R-:W-:Y:S02]  /*0c30*/  FSETP.GEU.AND P4, PT, R22, RZ, PT ;  /* 0x000000ff1600720b */ /* 0x000fe40003f8e000 */
[----:B------:R-:W-:Y:S01]  /*0c40*/  FSETP.GEU.AND P3, PT, R23, RZ, PT ;  /* 0x000000ff1700720b */ /* 0x000fe20003f6e000 */
[----:B------:R-:W-:Y:S01]  /*0c50*/  IMAD R28, R11, 0x4, R28 ;  /* 0x000000040b1c7824 */ /* 0x000fe200078e021c */
[----:B------:R-:W-:Y:S01]  /*0c60*/  BAR.SYNC.DEFER_BLOCKING 0x0 ;  /* 0x0000000000007b1d */ /* 0x000fe20000010000 */
[----:B------:R-:W-:-:S02]  /*0c70*/  FSEL R14, R14, RZ, P1 ;  /* 0x000000ff0e0e7208 */ /* 0x000fc40000800000 */
[----:B------:R-:W-:Y:S02]  /*0c80*/  FSEL R16, R16, RZ, P2 ;  /* 0x000000ff10107208 */ /* 0x000fe40001000000 */
[----:B------:R-:W-:Y:S02]  /*0c90*/  FSEL R22, R22, RZ, P4 ;  /* 0x000000ff16167208 */ /* 0x000fe40002000000 */
[----:B------:R-:W-:Y:S02]  /*0ca0*/  FSEL R17, R17, RZ, P5 ;  /* 0x000000ff11117208 */ /* 0x000fe40002800000 */
[----:B------:R-:W-:Y:S02]  /*0cb0*/  FSEL R23, R23, RZ, P3 ;  /* 0x000000ff17177208 */ /* 0x000fe40001800000 */
[----:B------:R-:W-:Y:S02]  /*0cc0*/  FSEL R24, R24, RZ, P6 ;  /* 0x000000ff18187208 */ /* 0x000fe40003000000 */
[----:B------:R-:W-:Y:S01]  /*0cd0*/  LOP3.LUT R9, R20, 0xfc, RZ, 0xc0, !PT ;  /* 0x000000fc14097812 */ /* 0x000fe200078ec0ff */
[----:B------:R-:W-:Y:S04]  /*0ce0*/  STS [R28+0x28], R16 ;  /* 0x000028101c007388 */ /* 0x000fe80000000800 */
        /* <DEDUP_REMOVED lines=13> */
[----:B------:R-:W-:Y:S04]  /*0dc0*/  STS [R28], R14 ;  /* 0x0000000e1c007388 */ /* 0x000fe80000000800 */
[----:B------:R0:W-:Y:S01]  /*0dd0*/  STS [R28+0x3c], R6 ;  /* 0x00003c061c007388 */ /* 0x0001e20000000800 */
[----:B------:R-:W-:-:S04]  /*0de0*/  VIADD R10, R9, UR4 ;  /* 0x00000004090a7c36 */ /* 0x000fc80008000000 */
[----:B------:R-:W-:Y:S01]  /*0df0*/  IMAD R15, R19, 0x4, R10 ;  /* 0x00000004130f7824 */ /* 0x000fe200078e020a */
[----:B------:R-:W-:Y:S01]  /*0e00*/  BAR.SYNC.DEFER_BLOCKING 0x0 ;  /* 0x0000000000007b1d */ /* 0x000fe20000010000 */
[----:B------:R-:W-:-:S07]  /*0e10*/  SHF.R.U32.HI R20, RZ, 0x2, R20 ;  /* 0x00000002ff147819 */ /* 0x000fce0000011614 */
[----:B0-----:R-:W0:Y:S01]  /*0e20*/  LDC.64 R28, c[0x0][0x238] ;  /* 0x00008e00ff1c7b82 */ /* 0x001e220000000a00 */
[----:B------:R-:W-:Y:S04]  /*0e30*/  LDS R8, [R15] ;  /* 0x000000000f087984 */ /* 0x000fe80000000800 */
[----:B------:R-:W-:Y:S04]  /*0e40*/  LDS R9, [R15+0x4] ;  /* 0x000004000f097984 */ /* 0x000fe80000000800 */
[----:B------:R-:W-:Y:S04]  /*0e50*/  LDS R10, [R15+0x8] ;  /* 0x000008000f0a7984 */ /* 0x000fe80000000800 */
[----:B------:R-:W1:Y:S01]  /*0e60*/  LDS R11, [R15+0xc] ;  /* 0x00000c000f0b7984 */ /* 0x000e620000000800 */
[----:B------:R-:W-:-:S02]  /*0e70*/  FSETP.GTU.AND P6, PT, R14, RZ, PT ;  /* 0x000000ff0e00720b */ /* 0x000fc40003fcc000 */
[----:B------:R-:W-:Y:S02]  /*0e80*/  SGXT.U32 R20, R20, 0x6 ;  /* 0x000000061414781a */ /* 0x000fe40000000000 */
[----:B------:R-:W-:Y:S02]  /*0e90*/  LOP3.LUT R14, R19, 0x400, RZ, 0xfc, !PT ;  /* 0x00000400130e7812 */ /* 0x000fe400078efcff */
[----:B------:R-:W-:Y:S02]  /*0ea0*/  PRMT R3, R20, 0x6540, R3 ;  /* 0x0000654014037816 */ /* 0x000fe40000000003 */
[----:B------:R-:W-:Y:S02]  /*0eb0*/  SHF.R.U32.HI R14, RZ, 0x2, R14 ;  /* 0x00000002ff0e7819 */ /* 0x000fe4000001160e */
[----:B------:R-:W-:Y:S02]  /*0ec0*/  ISETP.GE.AND P3, PT, R3, 0x200, PT ;  /* 0x000002000300780c */ /* 0x000fe40003f66270 */
[----:B------:R-:W-:-:S02]  /*0ed0*/  LOP3.LUT R14, R14, 0x1fc, RZ, 0xc0, !PT ;  /* 0x000001fc0e0e7812 */ /* 0x000fc400078ec0ff */
[----:B------:R-:W-:Y:S01]  /*0ee0*/  FSETP.GTU.AND P1, PT, R13, RZ, PT ;  /* 0x000000ff0d00720b */ /* 0x000fe20003f2c000 */
[----:B------:R-:W-:Y:S02]  /*0ef0*/  IMAD R13, R3, 0x1000, R4 ;  /* 0x00001000030d7824 */ /* 0x000fe400078e0204 */
[----:B------:R-:W-:Y:S01]  /*0f00*/  VIADD R14, R14, UR4 ;  /* 0x000000040e0e7c36 */ /* 0x000fe20008000000 */
[----:B------:R-:W-:Y:S01]  /*0f10*/  FSETP.GTU.AND P2, PT, R12, RZ, PT ;  /* 0x000000ff0c00720b */ /* 0x000fe20003f4c000 */
[----:B0-----:R-:W-:-:S04]  /*0f20*/  IMAD.WIDE R12, R13, 0x4, R28 ;  /* 0x000000040d0c7825 */ /* 0x001fc800078e021c */
[----:B------:R-:W-:-:S05]  /*0f30*/  IMAD R20, R19, 0x4, R14 ;  /* 0x0000000413147824 */ /* 0x000fca00078e020e */
[----:B------:R-:W-:Y:S04]  /*0f40*/  LDS R14, [R20+0x1008] ;  /* 0x00100800140e7984 */ /* 0x000fe80000000800 */
[----:B------:R-:W-:Y:S04]  /*0f50*/  LDS R15, [R20+0x100c] ;  /* 0x00100c00140f7984 */ /* 0x000fe80000000800 */
[----:B-1----:R0:W-:Y:S04]  /*0f60*/  @!P3 STG.E.128 desc[UR6][R12.64], R8 ;  /* 0x000000080c00b986 */ /* 0x0021e8000c101d06 */
[----:B------:R-:W-:Y:S04]  /*0f70*/  LDS R12, [R20+0x1000] ;  /* 0x00100000140c7984 */ /* 0x000fe80000000800 */
[----:B------:R-:W1:Y:S01]  /*0f80*/  LDS R13, [R20+0x1004] ;  /* 0x00100400140d7984 */ /* 0x000e620000000800 */
[----:B0-----:R-:W-:-:S02]  /*0f90*/  LOP3.LUT R8, R19, 0x800, RZ, 0xfc, !PT ;  /* 0x0000080013087812 */ /* 0x001fc400078efcff */
[----:B------:R-:W-:Y:S02]  /*0fa0*/  LOP3.LUT R9, R3, 0x40, RZ, 0xfc, !PT ;  /* 0x0000004003097812 */ /* 0x000fe400078efcff */
[----:B------:R-:W-:Y:S02]  /*0fb0*/  SHF.R.U32.HI R8, RZ, 0x2, R8 ;  /* 0x00000002ff087819 */ /* 0x000fe40000011608 */
[C---:B------:R-:W-:Y:S02]  /*0fc0*/  ISETP.GE.AND P3, PT, R9.reuse, 0x200, PT ;  /* 0x000002000900780c */ /* 0x040fe40003f66270 */
[----:B------:R-:W-:Y:S01]  /*0fd0*/  LOP3.LUT R8, R8, 0x2fc, RZ, 0xc0, !PT ;  /* 0x000002fc08087812 */ /* 0x000fe200078ec0ff */
[----:B------:R-:W-:Y:S01]  /*0fe0*/  IMAD R9, R9, 0x1000, R4 ;  /* 0x0000100009097824 */ /* 0x000fe200078e0204 */
[----:B------:R-:W-:-:S03]  /*0ff0*/  FSETP.GTU.AND P5, PT, R27, RZ, PT ;  /* 0x000000ff1b00720b */ /* 0x000fc60003fac000 */
[----:B------:R-:W-:-:S04]  /*1000*/  VIADD R8, R8, UR4 ;  /* 0x0000000408087c36 */ /* 0x000fc80008000000 */
[----:B------:R-:W-:Y:S02]  /*1010*/  IMAD R27, R19, 0x4, R8 ;  /* 0x00000004131b7824 */ /* 0x000fe400078e0208 */
[----:B------:R-:W-:Y:S01]  /*1020*/  IMAD.WIDE R8, R9, 0x4, R28 ;  /* 0x0000000409087825 */ /* 0x000fe200078e021c */
[----:B------:R-:W-:Y:S02]  /*1030*/  FSETP.GTU.AND P4, PT, R24, RZ, PT ;  /* 0x000000ff1800720b */ /* 0x000fe40003f8c000 */
[----:B------:R-:W-:Y:S04]  /*1040*/  LDS R10, [R27+0x2008] ;  /* 0x002008001b0a7984 */ /* 0x000fe80000000800 */
[----:B------:R-:W-:Y:S04]  /*1050*/  LDS R11, [R27+0x200c] ;  /* 0x00200c001b0b7984 */ /* 0x000fe80000000800 */
[----:B-1----:R0:W-:Y:S01]  /*1060*/  @!P3 STG.E.128 desc[UR6][R8.64], R12 ;  /* 0x0000000c0800b986 */ /* 0x0021e2000c101d06 */
[----:B------:R-:W-:-:S03]  /*1070*/  FSETP.GTU.AND P3, PT, R21, RZ, PT ;  /* 0x000000ff1500720b */ /* 0x000fc60003f6c000 */
[----:B------:R-:W-:Y:S01]  /*1080*/  LDS R8, [R27+0x2000] ;  /* 0x002000001b087984 */ /* 0x000fe20000000800 */
[----:B------:R-:W-:-:S03]  /*1090*/  SEL R24, RZ, 0x1, P3 ;  /* 0x00000001ff187807 */ /* 0x000fc60001800000 */
[----:B------:R-:W1:Y:S01]  /*10a0*/  LDS R9, [R27+0x2004] ;  /* 0x002004001b097984 */ /* 0x000e620000000800 */
[----:B0-----:R-:W-:-:S04]  /*10b0*/  LOP3.LUT R12, R19, 0xc00, RZ, 0xfc, !PT ;  /* 0x00000c00130c7812 */ /* 0x001fc800078efcff */
[----:B------:R-:W-:-:S04]  /*10c0*/  SHF.R.U32.HI R12, RZ, 0x2, R12 ;  /* 0x00000002ff0c7819 */ /* 0x000fc8000001160c */
[----:B------:R-:W-:Y:S02]  /*10d0*/  LOP3.LUT R12, R12, 0x3fc, RZ, 0xc0, !PT ;  /* 0x000003fc0c0c7812 */ /* 0x000fe400078ec0ff */
[----:B------:R-:W-:Y:S02]  /*10e0*/  LOP3.LUT R13, R3, 0x80, RZ, 0xfc, !PT ;  /* 0x00000080030d7812 */ /* 0x000fe400078efcff */
[----:B------:R-:W-:Y:S01]  /*10f0*/  FSETP.GTU.AND P3, PT, R23, RZ, PT ;  /* 0x000000ff1700720b */ /* 0x000fe20003f6c000 */
[----:B------:R-:W-:Y:S01]  /*1100*/  VIADD R12, R12, UR4 ;  /* 0x000000040c0c7c36 */ /* 0x000fe20008000000 */
[----:B------:R-:W-:Y:S02]  /*1110*/  SEL R21, RZ, 0x1, P5 ;  /* 0x00000001ff157807 */ /* 0x000fe40002800000 */
[----:B------:R-:W-:Y:S02]  /*1120*/  SEL R23, RZ, 0x1, P4 ;  /* 0x00000001ff177807 */ /* 0x000fe40002000000 */
[----:B------:R-:W-:-:S02]  /*1130*/  FSETP.GTU.AND P4, PT, R22, RZ, PT ;  /* 0x000000ff1600720b */ /* 0x000fc40003f8c000 */
[C---:B------:R-:W-:Y:S01]  /*1140*/  ISETP.GE.AND P5, PT, R13.reuse, 0x200, PT ;  /* 0x000002000d00780c */ /* 0x040fe20003fa6270 */
[----:B------:R-:W-:Y:S01]  /*1150*/  IMAD R13, R13, 0x1000, R4 ;  /* 0x000010000d0d7824 */ /* 0x000fe200078e0204 */
[----:B------:R-:W-:Y:S01]  /*1160*/  SEL R22, RZ, 0x1, P3 ;  /* 0x00000001ff167807 */ /* 0x000fe20001800000 */
[----:B------:R-:W-:Y:S01]  /*1170*/  IMAD R15, R19, 0x4, R12 ;  /* 0x00000004130f7824 */ /* 0x000fe200078e020c */
[----:B------:R-:W-:Y:S02]  /*1180*/  FSETP.GTU.AND P3, PT, R25, RZ, PT ;  /* 0x000000ff1900720b */ /* 0x000fe40003f6c000 */
[----:B------:R-:W-:Y:S02]  /*1190*/  SEL R25, RZ, 0x1, P4 ;  /* 0x00000001ff197807 */ /* 0x000fe40002000000 */
[----:B------:R-:W-:Y:S01]  /*11a0*/  FSETP.GTU.AND P4, PT, R18, RZ, PT ;  /* 0x000000ff1200720b */ /* 0x000fe20003f8c000 */
[----:B------:R-:W-:Y:S01]  /*11b0*/  IMAD.WIDE R18, R13, 0x4, R28 ;  /* 0x000000040d127825 */ /* 0x000fe200078e021c */
[----:B------:R-:W-:Y:S04]  /*11c0*/  LDS R12, [R15+0x3000] ;  /* 0x003000000f0c7984 */ /* 0x000fe80000000800 */
[----:B------:R-:W-:Y:S04]  /*11d0*/  LDS R13, [R15+0x3004] ;  /* 0x003004000f0d7984 */ /* 0x000fe80000000800 */
[----:B------:R-:W-:Y:S04]  /*11e0*/  LDS R14, [R15+0x3008] ;  /* 0x003008000f0e7984 */ /* 0x000fe80000000800 */
[----:B------:R-:W0:Y:S01]  /*11f0*/  LDS R15, [R15+0x300c] ;  /* 0x00300c000f0f7984 */ /* 0x000e220000000800 */
[----:B------:R-:W-:-:S02]  /*1200*/  LOP3.LUT R3, R3, 0xc0, RZ, 0xfc, !PT ;  /* 0x000000c003037812 */ /* 0x000fc400078efcff */
[----:B------:R-:W-:Y:S01]  /*1210*/  SEL R20, RZ, 0x1, P2 ;  /* 0x00000001ff147807 */ /* 0x000fe20001000000 */
[----:B-1----:R1:W-:Y:S01]  /*1220*/  @!P5 STG.E.128 desc[UR6][R18.64], R8 ;  /* 0x000000081200d986 */ /* 0x0023e2000c101d06 */
[----:B------:R-:W-:Y:S02]  /*1230*/  FSETP.GTU.AND P2, PT, R26, RZ, PT ;  /* 0x000000ff1a00720b */ /* 0x000fe40003f4c000 */
[C---:B------:R-:W-:Y:S01]  /*1240*/  ISETP.GE.AND P5, PT, R3.reuse, 0x200, PT ;  /* 0x000002000300780c */ /* 0x040fe20003fa6270 */
[----:B------:R-:W2:Y:S01]  /*1250*/  S2R R26, SR_TID.X ;  /* 0x00000000001a7919 */ /* 0x000ea20000002100 */
[----:B------:R-:W-:-:S04]  /*1260*/  IMAD R27, R3, 0x1000, R4 ;  /* 0x00001000031b7824 */ /* 0x000fc800078e0204 */
[----:B------:R-:W-:Y:S01]  /*1270*/  IMAD.WIDE R28, R27, 0x4, R28 ;  /* 0x000000041b1c7825 */ /* 0x000fe200078e021c */
[----:B------:R-:W-:Y:S02]  /*1280*/  SEL R4, RZ, 0x1, P4 ;  /* 0x00000001ff047807 */ /* 0x000fe40002000000 */
[----:B------:R-:W-:Y:S02]  /*1290*/  SEL R3, RZ, 0x1, P6 ;  /* 0x00000001ff037807 */ /* 0x000fe40003000000 */
[----:B------:R-:W-:Y:S02]  /*12a0*/  FSETP.GTU.AND P6, PT, R7, RZ, PT ;  /* 0x000000ff0700720b */ /* 0x000fe40003fcc000 */
[----:B-1----:R-:W-:Y:S02]  /*12b0*/  SEL R8, RZ, 0x1fffe, P4 ;  /* 0x0001fffeff087807 */ /* 0x002fe40002000000 */
[----:B------:R-:W-:Y:S02]  /*12c0*/  SEL R9, RZ, 0x1, P1 ;  /* 0x00000001ff097807 */ /* 0x000fe40000800000 */
[----:B------:R-:W-:-:S02]  /*12d0*/  FSETP.GTU.AND P4, PT, R17, RZ, PT ;  /* 0x000000ff1100720b */ /* 0x000fc40003f8c000 */
[----:B------:R-:W-:Y:S01]  /*12e0*/  FSETP.GTU.AND P1, PT, R16, RZ, PT ;  /* 0x000000ff1000720b */ /* 0x000fe20003f2c000 */
[----:B0-----:R0:W-:Y:S01]  /*12f0*/  @!P5 STG.E.128 desc[UR6][R28.64], R12 ;  /* 0x0000000c1c00d986 */ /* 0x0011e2000c101d06 */
[----:B------:R-:W-:Y:S01]  /*1300*/  BAR.SYNC.DEFER_BLOCKING 0x0 ;  /* 0x0000000000007b1d */ /* 0x000fe20000010000 */
[----:B------:R-:W-:Y:S02]  /*1310*/  FSETP.GTU.AND P5, PT, R6, RZ, PT ;  /* 0x000000ff0600720b */ /* 0x000fe40003fac000 */
[----:B------:R-:W-:Y:S02]  /*1320*/  SEL R7, RZ, 0x1fffe, P4 ;  /* 0x0001fffeff077807 */ /* 0x000fe40002000000 */
[----:B------:R-:W-:Y:S01]  /*1330*/  SEL R6, RZ, 0x1fffe, P1 ;  /* 0x0001fffeff067807 */ /* 0x000fe20000800000 */
[----:B------:R-:W-:Y:S01]  /*1340*/  IMAD.IADD R8, R23, 0x1, R8 ;  /* 0x0000000117087824 */ /* 0x000fe200078e0208 */
[----:B------:R-:W-:Y:S01]  /*1350*/  SEL R10, RZ, 0x1, P4 ;  /* 0x00000001ff0a7807 */ /* 0x000fe20002000000 */
[----:B------:R-:W-:Y:S01]  /*1360*/  IMAD.IADD R22, R22, 0x1, R7 ;  /* 0x0000000116167824 */ /* 0x000fe200078e0207 */
[----:B--2---:R-:W-:Y:S01]  /*1370*/  LOP3.LUT R26, R26, 0xff, RZ, 0xc0, !PT ;  /* 0x000000ff1a1a7812 */ /* 0x004fe200078ec0ff */
[----:B------:R-:W-:Y:S01]  /*1380*/  IMAD.IADD R25, R25, 0x1, R6 ;  /* 0x0000000119197824 */ /* 0x000fe200078e0206 */
[----:B------:R-:W-:-:S02]  /*1390*/  FSETP.GTU.AND P4, PT, R5, RZ, PT ;  /* 0x000000ff0500720b */ /* 0x000fc40003f8c000 */
[----:B------:R-:W-:Y:S02]  /*13a0*/  SEL R5, RZ, 0x1, P2 ;  /* 0x00000001ff057807 */ /* 0x000fe40001000000 */
[----:B------:R-:W-:Y:S02]  /*13b0*/  SEL R6, RZ, 0x1, P1 ;  /* 0x00000001ff067807 */ /* 0x000fe40000800000 */
[----:B------:R-:W-:Y:S02]  /*13c0*/  SEL R7, RZ, 0x1, P3 ;  /* 0x00000001ff077807 */ /* 0x000fe40001800000 */
[----:B0-----:R-:W-:Y:S02]  /*13d0*/  SEL R12, RZ, 0x1, P4 ;  /* 0x00000001ff0c7807 */ /* 0x001fe40002000000 */
[----:B------:R-:W-:Y:S02]  /*13e0*/  LOP3.LUT R8, R8, 0x1, RZ, 0xc0, !PT ;  /* 0x0000000108087812 */ /* 0x000fe400078ec0ff */
[----:B------:R-:W-:Y:S01]  /*13f0*/  SEL R11, RZ, 0x1, P5 ;  /* 0x00000001ff0b7807 */ /* 0x000fe20002800000 */
[----:B------:R0:W-:Y:S04]  /*1400*/  STS.U8 [R26+UR4], R3 ;  /* 0x000000031a007988 */ /* 0x0001e80008000004 */
[----:B------:R1:W-:Y:S04]  /*1410*/  STS.U8 [R26+UR4+0x440], R9 ;  /* 0x000440091a007988 */ /* 0x0003e80008000004 */
[----:B------:R2:W-:Y:S01]  /*1420*/  STS.U8 [R26+UR4+0x660], R10 ;  /* 0x0006600a1a007988 */ /* 0x0005e20008000004 */
[----:B0-----:R-:W-:-:S02]  /*1430*/  SEL R3, RZ, 0x1, P6 ;  /* 0x00000001ff037807 */ /* 0x001fc40003000000 */
[----:B-1----:R-:W-:Y:S02]  /*1440*/  LOP3.LUT R9, R22, 0x1, RZ, 0xc0, !PT ;  /* 0x0000000116097812 */ /* 0x002fe400078ec0ff */
[----:B--2---:R-:W-:Y:S01]  /*1450*/  LOP3.LUT R10, R25, 0x1, RZ, 0xc0, !PT ;  /* 0x00000001190a7812 */ /* 0x004fe200078ec0ff */
[----:B------:R-:W-:Y:S04]  /*1460*/  STS.U8 [R26+UR4+0x110], R20 ;  /* 0x000110141a007988 */ /* 0x000fe80008000004 */
        /* <DEDUP_REMOVED lines=11> */
[----:B------:R-:W-:Y:S01]  /*1520*/  STS.U8 [R26+UR4+0xff0], R11 ;  /* 0x000ff00b1a007988 */ /* 0x000fe20008000004 */
[----:B------:R-:W-:Y:S06]  /*1530*/  BAR.SYNC.DEFER_BLOCKING 0x0 ;  /* 0x0000000000007b1d */ /* 0x000fec0000010000 */
[----:B------:R-:W0:Y:S01]  /*1540*/  LDS.128 R4, [R2+UR4] ;  /* 0x0000000402047984 */ /* 0x000e220008000c00 */
[----:B------:R-:W-:Y:S01]  /*1550*/  ULDC.64 UR4, c[0x0][0x240] ;  /* 0x0000900000047ab9 */ /* 0x000fe20000000a00 */
[----:B0-----:R-:W-:-:S02]  /*1560*/  PRMT R13, R4, 0x7772, RZ ;  /* 0x00007772040d7816 */ /* 0x001fc400000000ff */
[----:B------:R-:W-:-:S04]  /*1570*/  PRMT R14, R4, 0x7771, RZ ;  /* 0x00007771040e7816 */ /* 0x000fc800000000ff */
[----:B------:R-:W-:Y:S02]  /*1580*/  PRMT R3, R14, 0x5410, R13 ;  /* 0x000054100e037816 */ /* 0x000fe4000000000d */
[----:B------:R-:W-:Y:S02]  /*1590*/  PRMT R12, R4, 0x7770, RZ ;  /* 0x00007770040c7816 */ /* 0x000fe400000000ff */
[----:B------:R-:W-:Y:S02]  /*15a0*/  LOP3.LUT R3, R3, 0x10001, RZ, 0xc0, !PT ;  /* 0x0001000103037812 */ /* 0x000fe400078ec0ff */
[C---:B------:R-:W-:Y:S02]  /*15b0*/  PRMT R8, R5.reuse, 0x7772, RZ ;  /* 0x0000777205087816 */ /* 0x040fe400000000ff */
[----:B------:R-:W-:Y:S02]  /*15c0*/  PRMT R9, R5, 0x7771, RZ ;  /* 0x0000777105097816 */ /* 0x000fe400000000ff */
[----:B------:R-:W-:-:S02]  /*15d0*/  PRMT R11, R6, 0x7772, RZ ;  /* 0x00007772060b7816 */ /* 0x000fc400000000ff */
[----:B------:R-:W-:Y:S02]  /*15e0*/  PRMT R2, R6, 0x7771, RZ ;  /* 0x0000777106027816 */ /* 0x000fe400000000ff */
[----:B------:R-:W-:Y:S02]  /*15f0*/  LOP3.LUT R17, R12, 0x1, RZ, 0xc0, !PT ;  /* 0x000000010c117812 */ /* 0x000fe400078ec0ff */
[----:B------:R-:W-:Y:S02]  /*1600*/  LOP3.LUT R12, R3, 0xffff, RZ, 0xc0, !PT ;  /* 0x0000ffff030c7812 */ /* 0x000fe400078ec0ff */
[----:B------:R-:W-:Y:S02]  /*1610*/  SHF.R.U32.HI R16, RZ, 0x18, R4 ;  /* 0x00000018ff107819 */ /* 0x000fe40000011604 */
[----:B------:R-:W-:Y:S02]  /*1620*/  PRMT R8, R9, 0x5410, R8 ;  /* 0x0000541009087816 */ /* 0x000fe40000000008 */
[----:B------:R-:W-:-:S02]  /*1630*/  PRMT R4, R5, 0x7770, RZ ;  /* 0x0000777005047816 */ /* 0x000fc400000000ff */
[C---:B------:R-:W-:Y:S02]  /*1640*/  PRMT R14, R7.reuse, 0x7772, RZ ;  /* 0x00007772070e7816 */ /* 0x040fe400000000ff */
[C---:B------:R-:W-:Y:S02]  /*1650*/  PRMT R15, R7.reuse, 0x7771, RZ ;  /* 0x00007771070f7816 */ /* 0x040fe400000000ff */
[----:B------:R-:W-:Y:S02]  /*1660*/  PRMT R11, R2, 0x5410, R11 ;  /* 0x00005410020b7816 */ /* 0x000fe4000000000b */
[----:B------:R-:W-:Y:S02]  /*1670*/  PRMT R13, R7, 0x7770, RZ ;  /* 0x00007770070d7816 */ /* 0x000fe400000000ff */
[----:B------:R-:W-:Y:S02]  /*1680*/  PRMT R2, R17, 0x3340, R12 ;  /* 0x0000334011027816 */ /* 0x000fe4000000000c */
[----:B------:R-:W-:-:S02]  /*1690*/  PRMT R10, R6, 0x7770, RZ ;  /* 0x00007770060a7816 */ /* 0x000fc400000000ff */
[----:B------:R-:W-:Y:S02]  /*16a0*/  SGXT.U32 R12, R16, 0x1 ;  /* 0x00000001100c781a */ /* 0x000fe40000000000 */
[----:B------:R-:W-:Y:S02]  /*16b0*/  LOP3.LUT R8, R8, 0x10001, RZ, 0xc0, !PT ;  /* 0x0001000108087812 */ /* 0x000fe400078ec0ff */
[----:B------:R-:W-:Y:S02]  /*16c0*/  PRMT R9, R3, 0x7732, RZ ;  /* 0x0000773203097816 */ /* 0x000fe400000000ff */
[----:B------:R-:W-:Y:S02]  /*16d0*/  SHF.R.U32.HI R6, RZ, 0x18, R6 ;  /* 0x00000018ff067819 */ /* 0x000fe40000011606 */
[----:B------:R-:W-:Y:S02]  /*16e0*/  PRMT R14, R15, 0x5410, R14 ;  /* 0x000054100f0e7816 */ /* 0x000fe4000000000e */
[----:B------:R-:W-:-:S02]  /*16f0*/  LOP3.LUT R16, R4, 0x1, RZ, 0xc0, !PT ;  /* 0x0000000104107812 */ /* 0x000fc400078ec0ff */
[----:B------:R-:W-:Y:S02]  /*1700*/  LOP3.LUT R4, R11, 0x10001, RZ, 0xc0, !PT ;  /* 0x000100010b047812 */ /* 0x000fe400078ec0ff */
[----:B------:R-:W-:Y:S02]  /*1710*/  LOP3.LUT R18, R13, 0x1, RZ, 0xc0, !PT ;  /* 0x000000010d127812 */ /* 0x000fe400078ec0ff */
[----:B------:R-:W-:Y:S02]  /*1720*/  LOP3.LUT R3, R8, 0xffff, RZ, 0xc0, !PT ;  /* 0x0000ffff08037812 */ /* 0x000fe400078ec0ff */
[----:B------:R-:W-:Y:S02]  /*1730*/  PRMT R13, R9, 0x3340, R12 ;  /* 0x00003340090d7816 */ /* 0x000fe4000000000c */
[----:B------:R-:W-:Y:S02]  /*1740*/  LOP3.LUT R14, R14, 0x10001, RZ, 0xc0, !PT ;  /* 0x000100010e0e7812 */ /* 0x000fe400078ec0ff */
[----:B------:R-:W-:-:S02]  /*1750*/  SGXT.U32 R12, R6, 0x1 ;  /* 0x00000001060c781a */ /* 0x000fc40000000000 */
[----:B------:R-:W-:Y:S02]  /*1760*/  PRMT R8, R8, 0x7732, RZ ;  /* 0x0000773208087816 */ /* 0x000fe400000000ff */
[----:B------:R-:W-:Y:S02]  /*1770*/  SHF.R.U32.HI R7, RZ, 0x18, R7 ;  /* 0x00000018ff077819 */ /* 0x000fe40000011607 */
[----:B------:R-:W-:Y:S02]  /*1780*/  PRMT R6, R4, 0x7732, RZ ;  /* 0x0000773204067816 */ /* 0x000fe400000000ff */
[----:B------:R-:W-:Y:S02]  /*1790*/  SHF.R.U32.HI R5, RZ, 0x18, R5 ;  /* 0x00000018ff057819 */ /* 0x000fe40000011605 */
[----:B------:R-:W-:Y:S02]  /*17a0*/  LOP3.LUT R15, R10, 0x1, RZ, 0xc0, !PT ;  /* 0x000000010a0f7812 */ /* 0x000fe400078ec0ff */
[----:B------:R-:W-:Y:S01]  /*17b0*/  LOP3.LUT R10, R4, 0xffff, RZ, 0xc0, !PT ;  /* 0x0000ffff040a7812 */ /* 0x000fe200078ec0ff */
[----:B------:R-:W-:Y:S01]  /*17c0*/  IMAD.MOV.U32 R4, RZ, RZ, R8 ;  /* 0x000000ffff047224 */ /* 0x000fe200078e0008 */
[----:B------:R-:W-:-:S02]  /*17d0*/  LOP3.LUT R11, R14, 0xffff, RZ, 0xc0, !PT ;  /* 0x0000ffff0e0b7812 */ /* 0x000fc400078ec0ff */
[----:B------:R-:W-:Y:S02]  /*17e0*/  PRMT R9, R14, 0x7732, RZ ;  /* 0x000077320e097816 */ /* 0x000fe400000000ff */
[----:B------:R-:W-:Y:S01]  /*17f0*/  SGXT.U32 R14, R7, 0x1 ;  /* 0x00000001070e781a */ /* 0x000fe20000000000 */
[----:B------:R-:W-:Y:S01]  /*1800*/  IMAD.MOV.U32 R7, RZ, RZ, R6 ;  /* 0x000000ffff077224 */ /* 0x000fe200078e0006 */
[----:B------:R-:W-:Y:S02]  /*1810*/  SGXT.U32 R5, R5, 0x1 ;  /* 0x000000010505781a */ /* 0x000fe40000000000 */
[----:B------:R-:W-:Y:S02]  /*1820*/  IADD3 R8, P1, R0, UR4, RZ ;  /* 0x0000000400087c10 */ /* 0x000fe4000ff3e0ff */
[----:B------:R-:W-:Y:S02]  /*1830*/  PRMT R3, R16, 0x3340, R3 ;  /* 0x0000334010037816 */ /* 0x000fe40000000003 */
[----:B------:R-:W-:-:S02]  /*1840*/  PRMT R6, R4, 0x3340, R5 ;  /* 0x0000334004067816 */ /* 0x000fc40000000005 */
[----:B------:R-:W-:Y:S02]  /*1850*/  PRMT R10, R15, 0x3340, R10 ;  /* 0x000033400f0a7816 */ /* 0x000fe4000000000a */
[----:B------:R-:W-:Y:S02]  /*1860*/  PRMT R7, R7, 0x3340, R12 ;  /* 0x0000334007077816 */ /* 0x000fe4000000000c */
[----:B------:R-:W-:Y:S02]  /*1870*/  PRMT R11, R18, 0x3340, R11 ;  /* 0x00003340120b7816 */ /* 0x000fe4000000000b */
[----:B------:R-:W-:Y:S02]  /*1880*/  PRMT R14, R9, 0x3340, R14 ;  /* 0x00003340090e7816 */ /* 0x000fe4000000000e */
[----:B------:R-:W-:Y:S02]  /*1890*/  LEA.HI.X.SX32 R9, R0, UR5, 0x1, P1 ;  /* 0x0000000500097c11 */ /* 0x000fe400088f0eff */
[----:B------:R-:W-:-:S02]  /*18a0*/  PRMT R5, R3, 0x5410, R6 ;  /* 0x0000541003057816 */ /* 0x000fc40000000006 */
[----:B------:R-:W-:Y:S02]  /*18b0*/  PRMT R6, R10, 0x5410, R7 ;  /* 0x000054100a067816 */ /* 0x000fe40000000007 */
[----:B------:R-:W-:Y:S02]  /*18c0*/  PRMT R4, R2, 0x5410, R13 ;  /* 0x0000541002047816 */ /* 0x000fe4000000000d */
[----:B------:R-:W-:Y:S01]  /*18d0*/  PRMT R7, R11, 0x5410, R14 ;  /* 0x000054100b077816 */ /* 0x000fe2000000000e */
[----:B------:R-:W-:Y:S06]  /*18e0*/  @P0 EXIT ;  /* 0x000000000000094d */ /* 0x000fec0003800000 */
[----:B------:R-:W-:Y:S01]  /*18f0*/  STG.E.128 desc[UR6][R8.64], R4 ;  /* 0x0000000408007986 */ /* 0x000fe2000c101d06 */
[----:B------:R-:W-:Y:S05]  /*1900*/  EXIT ;  /* 0x000000000000794d */ /* 0x000fea0003800000 */
.L_x_0:
[----:B------:R-:W-:-:S00]  /*1910*/  BRA `(.L_x_0) ;  /* 0xfffffffc00fc7947 */ /* 0x000fc0000383ffff */
[----:B------:R-:W-:-:S00]  /*1920*/  NOP ;  /* 0x0000000000007918 */ /* 0x000fc00000000000 */
        /* <DEDUP_REMOVED lines=13> */
.L_x_1:


//--------------------- .nv.global.init           --------------------------
	.section	.nv.global.init,"aw",@progbits
.nv.global.init:
	.type		_$_str,@object
	.size		_$_str,(_$_str_$_2 - _$_str)
_$_str:
        /*0000*/ 	.byte	0x5f, 0x5f, 0x43, 0x55, 0x44, 0x41, 0x5f, 0x46, 0x54, 0x5a, 0x00
	.type		_$_str_$_2,@object
	.size		_$_str_$_2,(.L_1 - _$_str_$_2)
_$_str_$_2:
        /*000b*/ 	.byte	0x5f, 0x5f, 0x43, 0x55, 0x44, 0x41, 0x5f, 0x50, 0x52, 0x45, 0x43, 0x5f, 0x53, 0x51, 0x52, 0x54
        /*001b*/ 	.byte	0x00
.L_1:


//--------------------- .nv.shared.triton_poi_fused__native_batch_norm_legit_no_training_relu_threshold_backward_5 --------------------------
	.section	.nv.shared.triton_poi_fused__native_batch_norm_legit_no_training_relu_threshold_backward_5,"aw",@nobits
	.sectionflags	@""
	.align	16
	.zero		1024


//--------------------- .nv.constant0.triton_poi_fused__native_batch_norm_legit_no_training_relu_threshold_backward_5 --------------------------
	.section	.nv.constant0.triton_poi_fused__native_batch_norm_legit_no_training_relu_threshold_backward_5,"a",@progbits
	.sectionflags	@""
	.align	4
.nv.constant0.triton_poi_fused__native_batch_norm_legit_no_training_relu_threshold_backward_5:
	.zero		592
